//
// Generated by NVIDIA NVVM Compiler
//
// Compiler Build ID: CL-36424714
// Cuda compilation tools, release 13.0, V13.0.88
// Based on NVVM 20.0.0
//

.version 9.0
.target sm_100
.address_size 64

	// .globl	matrixAdd

.visible .entry matrixAdd(
	.param .u32 matrixAdd_param_0,
	.param .u64 .ptr .align 1 matrixAdd_param_1,
	.param .u64 .ptr .align 1 matrixAdd_param_2,
	.param .u64 .ptr .align 1 matrixAdd_param_3
)
{
	.reg .b32 	%r<9>;
	.reg .b64 	%rd<11>;

	ld.param.u32 	%r1, [matrixAdd_param_0];
	ld.param.u64 	%rd1, [matrixAdd_param_1];
	ld.param.u64 	%rd2, [matrixAdd_param_2];
	ld.param.u64 	%rd3, [matrixAdd_param_3];
	cvta.to.global.u64 	%rd4, %rd3;
	cvta.to.global.u64 	%rd5, %rd2;
	cvta.to.global.u64 	%rd6, %rd1;
	mov.u32 	%r2, %tid.x;
	mov.u32 	%r3, %tid.y;
	mad.lo.s32 	%r4, %r1, %r3, %r2;
	mul.wide.s32 	%rd7, %r4, 4;
	add.s64 	%rd8, %rd6, %rd7;
	ld.global.u32 	%r5, [%rd8];
	add.s64 	%rd9, %rd5, %rd7;
	ld.global.u32 	%r6, [%rd9];
	add.s32 	%r7, %r6, %r5;
	mad.lo.s32 	%r8, %r7, 5, 8;
	add.s64 	%rd10, %rd4, %rd7;
	st.global.u32 	[%rd10], %r8;
	ret;

}


// ===== COMPILED SASS (sm_100) =====

	.target	sm_100

	.elftype	@"ET_EXEC"


//--------------------- .note.nv.tkinfo           --------------------------
	.section	.note.nv.tkinfo,"",@"SHT_NOTE"
	.sectionflags	@"SHF_NOTE_NV_TKINFO"
	.tkinfo
        /*0018*/ 	.word	0x00000002
        /*0030*/ 	.string	""
        /*0030*/ 	.string	"ptxas"
        /*0030*/ 	.string	"Cuda compilation tools, release 13.0, V13.0.88"
        /*0030*/ 	.string	"Build cuda_13.0.r13.0/compiler.36424714_0"
        /*0030*/ 	.string	"-arch sm_100 -m 64 "



//--------------------- .note.nv.cuinfo           --------------------------
	.section	.note.nv.cuinfo,"",@"SHT_NOTE"
	.sectionflags	@"SHF_NOTE_NV_CUINFO"
        /*0018*/ 	.short	0x0002
        /*001a*/ 	.short	0x0064
        /*001c*/ 	.short	0x0082
	.zero		2


//--------------------- .nv.info                  --------------------------
	.section	.nv.info,"",@"SHT_CUDA_INFO"
	.align	4


	//----- nvinfo : EIATTR_REGCOUNT
	.align		4
        /*0000*/ 	.byte	0x04, 0x2f
        /*0002*/ 	.short	(.L_1 - .L_0)
	.align		4
.L_0:
        /*0004*/ 	.word	index@(matrixAdd)
        /*0008*/ 	.word	0x0000000e


	//----- nvinfo : EIATTR_FRAME_SIZE
	.align		4
.L_1:
        /*000c*/ 	.byte	0x04, 0x11
        /*000e*/ 	.short	(.L_3 - .L_2)
	.align		4
.L_2:
        /*0010*/ 	.word	index@(matrixAdd)
        /*0014*/ 	.word	0x00000000


	//----- nvinfo : EIATTR_MIN_STACK_SIZE
	.align		4
.L_3:
        /*0018*/ 	.byte	0x04, 0x12
        /*001a*/ 	.short	(.L_5 - .L_4)
	.align		4
.L_4:
        /*001c*/ 	.word	index@(matrixAdd)
        /*0020*/ 	.word	0x00000000
.L_5:


//--------------------- .nv.compat                --------------------------
	.section	.nv.compat,"",@"SHT_CUDA_COMPAT_INFO"
	.align	4
        /*0000*/ 	.byte	0x02, 0x09, 0x00, 0x00, 0x02, 0x02, 0x01, 0x00, 0x02, 0x05, 0x05, 0x00, 0x03, 0x07, 0x01, 0x01
        /*0010*/ 	.byte	0x02, 0x03, 0x00, 0x00, 0x02, 0x06, 0x01, 0x00, 0x04, 0x0b, 0x08, 0x00, 0x09, 0x00, 0x00, 0x00
        /*0020*/ 	.byte	0x00, 0x00, 0x00, 0x00


//--------------------- .nv.info.matrixAdd        --------------------------
	.section	.nv.info.matrixAdd,"",@"SHT_CUDA_INFO"
	.sectionflags	@""
	.align	4


	//----- nvinfo : EIATTR_CUDA_API_VERSION
	.align		4
        /*0000*/ 	.byte	0x04, 0x37
        /*0002*/ 	.short	(.L_7 - .L_6)
.L_6:
        /*0004*/ 	.word	0x00000082


	//----- nvinfo : EIATTR_KPARAM_INFO
	.align		4
.L_7:
        /*0008*/ 	.byte	0x04, 0x17
        /*000a*/ 	.short	(.L_9 - .L_8)
.L_8:
        /*000c*/ 	.word	0x00000000
        /*0010*/ 	.short	0x0003
        /*0012*/ 	.short	0x0018
        /*0014*/ 	.byte	0x00, 0xf5, 0x21, 0x00


	//----- nvinfo : EIATTR_KPARAM_INFO
	.align		4
.L_9:
        /*0018*/ 	.byte	0x04, 0x17
        /*001a*/ 	.short	(.L_11 - .L_10)
.L_10:
        /*001c*/ 	.word	0x00000000
        /*0020*/ 	.short	0x0002
        /*0022*/ 	.short	0x0010
        /*0024*/ 	.byte	0x00, 0xf5, 0x21, 0x00


	//----- nvinfo : EIATTR_KPARAM_INFO
	.align		4
.L_11:
        /*0028*/ 	.byte	0x04, 0x17
        /*002a*/ 	.short	(.L_13 - .L_12)
.L_12:
        /*002c*/ 	.word	0x00000000
        /*0030*/ 	.short	0x0001
        /*0032*/ 	.short	0x0008
        /*0034*/ 	.byte	0x00, 0xf5, 0x21, 0x00


	//----- nvinfo : EIATTR_KPARAM_INFO
	.align		4
.L_13:
        /*0038*/ 	.byte	0x04, 0x17
        /*003a*/ 	.short	(.L_15 - .L_14)
.L_14:
        /*003c*/ 	.word	0x00000000
        /*0040*/ 	.short	0x0000
        /*0042*/ 	.short	0x0000
        /*0044*/ 	.byte	0x00, 0xf0, 0x11, 0x00


	//----- nvinfo : EIATTR_SPARSE_MMA_MASK
	.align		4
.L_15:
        /*0048*/ 	.byte	0x03, 0x50
        /*004a*/ 	.short	0x0000


	//----- nvinfo : EIATTR_MAXREG_COUNT
	.align		4
        /*004c*/ 	.byte	0x03, 0x1b
        /*004e*/ 	.short	0x00ff


	//----- nvinfo : EIATTR_MERCURY_ISA_VERSION
	.align		4
        /*0050*/ 	.byte	0x03, 0x5f
        /*0052*/ 	.short	0x0101


	//----- nvinfo : EIATTR_VRC_CTA_INIT_COUNT
	.align		4
        /*0054*/ 	.byte	0x02, 0x4a
	.zero		1
	.zero		1


	//----- nvinfo : EIATTR_EXIT_INSTR_OFFSETS
	.align		4
        /*0058*/ 	.byte	0x04, 0x1c
        /*005a*/ 	.short	(.L_17 - .L_16)


	//   ....[0]....
.L_16:
        /*005c*/ 	.word	0x00000120


	//----- nvinfo : EIATTR_CBANK_PARAM_SIZE
	.align		4
.L_17:
        /*0060*/ 	.byte	0x03, 0x19
        /*0062*/ 	.short	0x0020


	//----- nvinfo : EIATTR_PARAM_CBANK
	.align		4
        /*0064*/ 	.byte	0x04, 0x0a
        /*0066*/ 	.short	(.L_19 - .L_18)
	.align		4
.L_18:
        /*0068*/ 	.word	index@(.nv.constant0.matrixAdd)
        /*006c*/ 	.short	0x0380
        /*006e*/ 	.short	0x0020


	//----- nvinfo : EIATTR_SW_WAR
	.align		4
.L_19:
        /*0070*/ 	.byte	0x04, 0x36
        /*0072*/ 	.short	(.L_21 - .L_20)
.L_20:
        /*0074*/ 	.word	0x00000008
.L_21:


//--------------------- .nv.callgraph             --------------------------
	.section	.nv.callgraph,"",@"SHT_CUDA_CALLGRAPH"
	.align	4
	.sectionentsize	8
	.align		4
        /*0000*/ 	.word	0x00000000
	.align		4
        /*0004*/ 	.word	0xffffffff
	.align		4
        /*0008*/ 	.word	0x00000000
	.align		4
        /*000c*/ 	.word	0xfffffffe
	.align		4
        /*0010*/ 	.word	0x00000000
	.align		4
        /*0014*/ 	.word	0xfffffffd
	.align		4
        /*0018*/ 	.word	0x00000000
	.align		4
        /*001c*/ 	.word	0xfffffffc


//--------------------- .text.matrixAdd           --------------------------
	.section	.text.matrixAdd,"ax",@progbits
	.align	128
        .global         matrixAdd
        .type           matrixAdd,@function
        .size           matrixAdd,(.L_x_1 - matrixAdd)
        .other          matrixAdd,@"STO_CUDA_ENTRY STV_DEFAULT"
matrixAdd:
.text.matrixAdd:
[----:B------:R-:W-:Y:S01]  /*0000*/  LDC R1, c[0x0][0x37c] ;  /* 0x0000df00ff017b82 */ /* 0x000fe20000000800 */
[----:B------:R-:W0:Y:S07]  /*0010*/  S2R R9, SR_TID.X ;  /* 0x0000000000097919 */ /* 0x000e2e0000002100 */
[----:B------:R-:W1:Y:S01]  /*0020*/  LDC.64 R2, c[0x0][0x388] ;  /* 0x0000e200ff027b82 */ /* 0x000e620000000a00 */
[----:B------:R-:W0:Y:S01]  /*0030*/  LDCU UR6, c[0x0][0x380] ;  /* 0x00007000ff0677ac */ /* 0x000e220008000800 */
[----:B------:R-:W0:Y:S01]  /*0040*/  S2R R0, SR_TID.Y ;  /* 0x0000000000007919 */ /* 0x000e220000002200 */
[----:B------:R-:W2:Y:S05]  /*0050*/  LDCU.64 UR4, c[0x0][0x358] ;  /* 0x00006b00ff0477ac */ /* 0x000eaa0008000a00 */
[----:B------:R-:W3:Y:S08]  /*0060*/  LDC.64 R4, c[0x0][0x390] ;  /* 0x0000e400ff047b82 */ /* 0x000ef00000000a00 */
[----:B------:R-:W4:Y:S01]  /*0070*/  LDC.64 R6, c[0x0][0x398] ;  /* 0x0000e600ff067b82 */ /* 0x000f220000000a00 */
[----:B0-----:R-:W-:-:S04]  /*0080*/  IMAD R9, R0, UR6, R9 ;  /* 0x0000000600097c24 */ /* 0x001fc8000f8e0209 */
[----:B-1----:R-:W-:-:S04]  /*0090*/  IMAD.WIDE R2, R9, 0x4, R2 ;  /* 0x0000000409027825 */ /* 0x002fc800078e0202 */
[C---:B---3--:R-:W-:Y:S02]  /*00a0*/  IMAD.WIDE R4, R9.reuse, 0x4, R4 ;  /* 0x0000000409047825 */ /* 0x048fe400078e0204 */
[----:B--2---:R-:W2:Y:S04]  /*00b0*/  LDG.E R2, desc[UR4][R2.64] ;  /* 0x0000000402027981 */ /* 0x004ea8000c1e1900 */
[----:B------:R-:W2:Y:S01]  /*00c0*/  LDG.E R5, desc[UR4][R4.64] ;  /* 0x0000000404057981 */ /* 0x000ea2000c1e1900 */
[----:B------:R-:W-:Y:S02]  /*00d0*/  HFMA2 R11, -RZ, RZ, 0, 2.98023223876953125e-07 ;  /* 0x00000005ff0b7431 */ /* 0x000fe400000001ff */
[----:B----4-:R-:W-:Y:S01]  /*00e0*/  IMAD.WIDE R6, R9, 0x4, R6 ;  /* 0x0000000409067825 */ /* 0x010fe200078e0206 */
[----:B--2---:R-:W-:-:S05]  /*00f0*/  IADD3 R0, PT, PT, R2, R5, RZ ;  /* 0x0000000502007210 */ /* 0x004fca0007ffe0ff */
[----:B------:R-:W-:-:S05]  /*0100*/  IMAD R9, R0, R11, 0x8 ;  /* 0x0000000800097424 */ /* 0x000fca00078e020b */
[----:B------:R-:W-:Y:S01]  /*0110*/  STG.E desc[UR4][R6.64], R9 ;  /* 0x0000000906007986 */ /* 0x000fe2000c101904 */
[----:B------:R-:W-:Y:S05]  /*0120*/  EXIT ;  /* 0x000000000000794d */ /* 0x000fea0003800000 */
.L_x_0:
[----:B------:R-:W-:-:S00]  /*0130*/  BRA `(.L_x_0) ;  /* 0xfffffffc00fc7947 */ /* 0x000fc0000383ffff */
[----:B------:R-:W-:-:S00]  /*0140*/  NOP ;  /* 0x0000000000007918 */ /* 0x000fc00000000000 */
        /* <DEDUP_REMOVED lines=11> */
.L_x_1:


//--------------------- .nv.shared.reserved.0     --------------------------
	.section	.nv.shared.reserved.0,"aw",@nobits
	.weak		__nv_reservedSMEM_offset_0_alias
	.size		__nv_reservedSMEM_offset_0_alias, 0, 64
	.other		__nv_reservedSMEM_offset_0_alias,@"STO_CUDA_RESERVED_SHARED STV_DEFAULT"
__nv_reservedSMEM_offset_0_alias:
	.zero		0
	.zero		64


//--------------------- .nv.constant0.matrixAdd   --------------------------
	.section	.nv.constant0.matrixAdd,"a",@progbits
	.sectionflags	@""
	.align	4
.nv.constant0.matrixAdd:
	.zero		928


//--------------------- SYMBOLS --------------------------

	.type		.nv.reservedSmem.offset0,@object
	.size		.nv.reservedSmem.offset0,0x4
